//
// Generated by NVIDIA NVVM Compiler
//
// Compiler Build ID: CL-36424714
// Cuda compilation tools, release 13.0, V13.0.88
// Based on NVVM 20.0.0
//

.version 9.0
.target sm_100
.address_size 64

	// .globl	matrix_mul

.visible .entry matrix_mul(
	.param .u64 .ptr .align 1 matrix_mul_param_0,
	.param .u64 .ptr .align 1 matrix_mul_param_1,
	.param .u64 .ptr .align 1 matrix_mul_param_2,
	.param .u32 matrix_mul_param_3
)
{
	.reg .pred 	%p<10>;
	.reg .b32 	%r<40>;
	.reg .b32 	%f<67>;
	.reg .b64 	%rd<67>;

	ld.param.u64 	%rd14, [matrix_mul_param_0];
	ld.param.u64 	%rd15, [matrix_mul_param_1];
	ld.param.u32 	%r18, [matrix_mul_param_3];
	cvta.to.global.u64 	%rd1, %rd15;
	cvta.to.global.u64 	%rd2, %rd14;
	mov.u32 	%r19, %ctaid.y;
	mov.u32 	%r20, %ntid.y;
	mov.u32 	%r21, %tid.y;
	mad.lo.s32 	%r1, %r19, %r20, %r21;
	mov.u32 	%r22, %ctaid.x;
	mov.u32 	%r23, %ntid.x;
	mov.u32 	%r24, %tid.x;
	mad.lo.s32 	%r2, %r22, %r23, %r24;
	max.s32 	%r25, %r1, %r2;
	setp.ge.s32 	%p1, %r25, %r18;
	@%p1 bra 	$L__BB0_13;
	mul.lo.s32 	%r3, %r18, %r1;
	and.b32  	%r4, %r18, 7;
	setp.lt.u32 	%p2, %r18, 8;
	mov.f32 	%f66, 0f00000000;
	mov.b32 	%r38, 0;
	@%p2 bra 	$L__BB0_4;
	and.b32  	%r38, %r18, 2147483640;
	neg.s32 	%r36, %r38;
	mul.wide.s32 	%rd16, %r18, 4;
	add.s64 	%rd3, %rd1, %rd16;
	shl.b32 	%r7, %r18, 3;
	mul.wide.s32 	%rd17, %r18, 8;
	add.s64 	%rd4, %rd1, %rd17;
	mul.wide.s32 	%rd18, %r18, 12;
	add.s64 	%rd5, %rd1, %rd18;
	mul.wide.s32 	%rd19, %r18, 16;
	add.s64 	%rd6, %rd1, %rd19;
	mul.wide.s32 	%rd20, %r18, 20;
	add.s64 	%rd7, %rd1, %rd20;
	mul.wide.s32 	%rd21, %r18, 24;
	add.s64 	%rd8, %rd1, %rd21;
	mul.wide.s32 	%rd22, %r18, 28;
	add.s64 	%rd9, %rd1, %rd22;
	mul.wide.u32 	%rd23, %r3, 4;
	add.s64 	%rd24, %rd23, %rd2;
	add.s64 	%rd66, %rd24, 16;
	mov.f32 	%f66, 0f00000000;
	mov.u32 	%r35, %r2;
$L__BB0_3:
	.pragma "nounroll";
	mul.wide.s32 	%rd25, %r35, 4;
	add.s64 	%rd26, %rd3, %rd25;
	add.s64 	%rd27, %rd4, %rd25;
	add.s64 	%rd28, %rd5, %rd25;
	add.s64 	%rd29, %rd6, %rd25;
	add.s64 	%rd30, %rd7, %rd25;
	add.s64 	%rd31, %rd8, %rd25;
	add.s64 	%rd32, %rd9, %rd25;
	add.s64 	%rd33, %rd1, %rd25;
	ld.global.f32 	%f16, [%rd66+-16];
	ld.global.f32 	%f17, [%rd33];
	fma.rn.f32 	%f18, %f16, %f17, %f66;
	ld.global.f32 	%f19, [%rd66+-12];
	ld.global.f32 	%f20, [%rd26];
	fma.rn.f32 	%f21, %f19, %f20, %f18;
	ld.global.f32 	%f22, [%rd66+-8];
	ld.global.f32 	%f23, [%rd27];
	fma.rn.f32 	%f24, %f22, %f23, %f21;
	ld.global.f32 	%f25, [%rd66+-4];
	ld.global.f32 	%f26, [%rd28];
	fma.rn.f32 	%f27, %f25, %f26, %f24;
	ld.global.f32 	%f28, [%rd66];
	ld.global.f32 	%f29, [%rd29];
	fma.rn.f32 	%f30, %f28, %f29, %f27;
	ld.global.f32 	%f31, [%rd66+4];
	ld.global.f32 	%f32, [%rd30];
	fma.rn.f32 	%f33, %f31, %f32, %f30;
	ld.global.f32 	%f34, [%rd66+8];
	ld.global.f32 	%f35, [%rd31];
	fma.rn.f32 	%f36, %f34, %f35, %f33;
	ld.global.f32 	%f37, [%rd66+12];
	ld.global.f32 	%f38, [%rd32];
	fma.rn.f32 	%f66, %f37, %f38, %f36;
	add.s32 	%r36, %r36, 8;
	add.s32 	%r35, %r35, %r7;
	add.s64 	%rd66, %rd66, 32;
	setp.ne.s32 	%p3, %r36, 0;
	@%p3 bra 	$L__BB0_3;
$L__BB0_4:
	setp.eq.s32 	%p4, %r4, 0;
	@%p4 bra 	$L__BB0_12;
	and.b32  	%r13, %r18, 3;
	setp.lt.u32 	%p5, %r4, 4;
	@%p5 bra 	$L__BB0_7;
	add.s32 	%r27, %r38, %r3;
	mul.wide.u32 	%rd34, %r27, 4;
	add.s64 	%rd35, %rd2, %rd34;
	ld.global.f32 	%f40, [%rd35];
	mad.lo.s32 	%r28, %r38, %r18, %r2;
	mul.wide.s32 	%rd36, %r28, 4;
	add.s64 	%rd37, %rd1, %rd36;
	ld.global.f32 	%f41, [%rd37];
	fma.rn.f32 	%f42, %f40, %f41, %f66;
	cvt.u64.u32 	%rd38, %r3;
	cvt.u64.u32 	%rd39, %r38;
	add.s64 	%rd40, %rd39, %rd38;
	shl.b64 	%rd41, %rd40, 2;
	add.s64 	%rd42, %rd2, %rd41;
	ld.global.f32 	%f43, [%rd42+4];
	mul.wide.s32 	%rd43, %r18, 4;
	add.s64 	%rd44, %rd37, %rd43;
	ld.global.f32 	%f44, [%rd44];
	fma.rn.f32 	%f45, %f43, %f44, %f42;
	ld.global.f32 	%f46, [%rd42+8];
	add.s64 	%rd45, %rd44, %rd43;
	ld.global.f32 	%f47, [%rd45];
	fma.rn.f32 	%f48, %f46, %f47, %f45;
	ld.global.f32 	%f49, [%rd42+12];
	add.s64 	%rd46, %rd45, %rd43;
	ld.global.f32 	%f50, [%rd46];
	fma.rn.f32 	%f66, %f49, %f50, %f48;
	add.s32 	%r38, %r38, 4;
$L__BB0_7:
	setp.eq.s32 	%p6, %r13, 0;
	@%p6 bra 	$L__BB0_12;
	setp.eq.s32 	%p7, %r13, 1;
	@%p7 bra 	$L__BB0_10;
	add.s32 	%r29, %r38, %r3;
	mul.wide.u32 	%rd47, %r29, 4;
	add.s64 	%rd48, %rd2, %rd47;
	ld.global.f32 	%f52, [%rd48];
	mad.lo.s32 	%r30, %r38, %r18, %r2;
	mul.wide.s32 	%rd49, %r30, 4;
	add.s64 	%rd50, %rd1, %rd49;
	ld.global.f32 	%f53, [%rd50];
	fma.rn.f32 	%f54, %f52, %f53, %f66;
	cvt.u64.u32 	%rd51, %r3;
	cvt.u64.u32 	%rd52, %r38;
	add.s64 	%rd53, %rd52, %rd51;
	shl.b64 	%rd54, %rd53, 2;
	add.s64 	%rd55, %rd2, %rd54;
	ld.global.f32 	%f55, [%rd55+4];
	mul.wide.s32 	%rd56, %r18, 4;
	add.s64 	%rd57, %rd50, %rd56;
	ld.global.f32 	%f56, [%rd57];
	fma.rn.f32 	%f66, %f55, %f56, %f54;
	add.s32 	%r38, %r38, 2;
$L__BB0_10:
	and.b32  	%r31, %r18, 1;
	setp.eq.b32 	%p8, %r31, 1;
	not.pred 	%p9, %p8;
	@%p9 bra 	$L__BB0_12;
	add.s32 	%r32, %r38, %r3;
	mul.wide.u32 	%rd58, %r32, 4;
	add.s64 	%rd59, %rd2, %rd58;
	ld.global.f32 	%f57, [%rd59];
	mad.lo.s32 	%r33, %r38, %r18, %r2;
	mul.wide.s32 	%rd60, %r33, 4;
	add.s64 	%rd61, %rd1, %rd60;
	ld.global.f32 	%f58, [%rd61];
	fma.rn.f32 	%f66, %f57, %f58, %f66;
$L__BB0_12:
	ld.param.u64 	%rd65, [matrix_mul_param_2];
	add.s32 	%r34, %r3, %r2;
	cvta.to.global.u64 	%rd62, %rd65;
	mul.wide.s32 	%rd63, %r34, 4;
	add.s64 	%rd64, %rd62, %rd63;
	st.global.f32 	[%rd64], %f66;
$L__BB0_13:
	ret;

}


// ===== COMPILED SASS (sm_100) =====

	.target	sm_100

	.elftype	@"ET_EXEC"


//--------------------- .note.nv.tkinfo           --------------------------
	.section	.note.nv.tkinfo,"",@"SHT_NOTE"
	.sectionflags	@"SHF_NOTE_NV_TKINFO"
	.tkinfo
        /*0018*/ 	.word	0x00000002
        /*0030*/ 	.string	""
        /*0030*/ 	.string	"ptxas"
        /*0030*/ 	.string	"Cuda compilation tools, release 13.0, V13.0.88"
        /*0030*/ 	.string	"Build cuda_13.0.r13.0/compiler.36424714_0"
        /*0030*/ 	.string	"-arch sm_100 -m 64 "



//--------------------- .note.nv.cuinfo           --------------------------
	.section	.note.nv.cuinfo,"",@"SHT_NOTE"
	.sectionflags	@"SHF_NOTE_NV_CUINFO"
        /*0018*/ 	.short	0x0002
        /*001a*/ 	.short	0x0064
        /*001c*/ 	.short	0x0082
	.zero		2


//--------------------- .nv.info                  --------------------------
	.section	.nv.info,"",@"SHT_CUDA_INFO"
	.align	4


	//----- nvinfo : EIATTR_REGCOUNT
	.align		4
        /*0000*/ 	.byte	0x04, 0x2f
        /*0002*/ 	.short	(.L_1 - .L_0)
	.align		4
.L_0:
        /*0004*/ 	.word	index@(matrix_mul)
        /*0008*/ 	.word	0x0000001e


	//----- nvinfo : EIATTR_FRAME_SIZE
	.align		4
.L_1:
        /*000c*/ 	.byte	0x04, 0x11
        /*000e*/ 	.short	(.L_3 - .L_2)
	.align		4
.L_2:
        /*0010*/ 	.word	index@(matrix_mul)
        /*0014*/ 	.word	0x00000000


	//----- nvinfo : EIATTR_MIN_STACK_SIZE
	.align		4
.L_3:
        /*0018*/ 	.byte	0x04, 0x12
        /*001a*/ 	.short	(.L_5 - .L_4)
	.align		4
.L_4:
        /*001c*/ 	.word	index@(matrix_mul)
        /*0020*/ 	.word	0x00000000
.L_5:


//--------------------- .nv.compat                --------------------------
	.section	.nv.compat,"",@"SHT_CUDA_COMPAT_INFO"
	.align	4
        /*0000*/ 	.byte	0x02, 0x09, 0x00, 0x00, 0x02, 0x02, 0x01, 0x00, 0x02, 0x05, 0x05, 0x00, 0x03, 0x07, 0x01, 0x01
        /*0010*/ 	.byte	0x02, 0x03, 0x00, 0x00, 0x02, 0x06, 0x01, 0x00, 0x04, 0x0b, 0x08, 0x00, 0x09, 0x00, 0x00, 0x00
        /*0020*/ 	.byte	0x00, 0x00, 0x00, 0x00


//--------------------- .nv.info.matrix_mul       --------------------------
	.section	.nv.info.matrix_mul,"",@"SHT_CUDA_INFO"
	.sectionflags	@""
	.align	4


	//----- nvinfo : EIATTR_CUDA_API_VERSION
	.align		4
        /*0000*/ 	.byte	0x04, 0x37
        /*0002*/ 	.short	(.L_7 - .L_6)
.L_6:
        /*0004*/ 	.word	0x00000082


	//----- nvinfo : EIATTR_KPARAM_INFO
	.align		4
.L_7:
        /*0008*/ 	.byte	0x04, 0x17
        /*000a*/ 	.short	(.L_9 - .L_8)
.L_8:
        /*000c*/ 	.word	0x00000000
        /*0010*/ 	.short	0x0003
        /*0012*/ 	.short	0x0018
        /*0014*/ 	.byte	0x00, 0xf0, 0x11, 0x00


	//----- nvinfo : EIATTR_KPARAM_INFO
	.align		4
.L_9:
        /*0018*/ 	.byte	0x04, 0x17
        /*001a*/ 	.short	(.L_11 - .L_10)
.L_10:
        /*001c*/ 	.word	0x00000000
        /*0020*/ 	.short	0x0002
        /*0022*/ 	.short	0x0010
        /*0024*/ 	.byte	0x00, 0xf5, 0x21, 0x00


	//----- nvinfo : EIATTR_KPARAM_INFO
	.align		4
.L_11:
        /*0028*/ 	.byte	0x04, 0x17
        /*002a*/ 	.short	(.L_13 - .L_12)
.L_12:
        /*002c*/ 	.word	0x00000000
        /*0030*/ 	.short	0x0001
        /*0032*/ 	.short	0x0008
        /*0034*/ 	.byte	0x00, 0xf5, 0x21, 0x00


	//----- nvinfo : EIATTR_KPARAM_INFO
	.align		4
.L_13:
        /*0038*/ 	.byte	0x04, 0x17
        /*003a*/ 	.short	(.L_15 - .L_14)
.L_14:
        /*003c*/ 	.word	0x00000000
        /*0040*/ 	.short	0x0000
        /*0042*/ 	.short	0x0000
        /*0044*/ 	.byte	0x00, 0xf5, 0x21, 0x00


	//----- nvinfo : EIATTR_SPARSE_MMA_MASK
	.align		4
.L_15:
        /*0048*/ 	.byte	0x03, 0x50
        /*004a*/ 	.short	0x0000


	//----- nvinfo : EIATTR_MAXREG_COUNT
	.align		4
        /*004c*/ 	.byte	0x03, 0x1b
        /*004e*/ 	.short	0x00ff


	//----- nvinfo : EIATTR_MERCURY_ISA_VERSION
	.align		4
        /*0050*/ 	.byte	0x03, 0x5f
        /*0052*/ 	.short	0x0101


	//----- nvinfo : EIATTR_VRC_CTA_INIT_COUNT
	.align		4
        /*0054*/ 	.byte	0x02, 0x4a
	.zero		1
	.zero		1


	//----- nvinfo : EIATTR_EXIT_INSTR_OFFSETS
	.align		4
        /*0058*/ 	.byte	0x04, 0x1c
        /*005a*/ 	.short	(.L_17 - .L_16)


	//   ....[0]....
.L_16:
        /*005c*/ 	.word	0x000000c0


	//   ....[1]....
        /*0060*/ 	.word	0x00000a90


	//----- nvinfo : EIATTR_CBANK_PARAM_SIZE
	.align		4
.L_17:
        /*0064*/ 	.byte	0x03, 0x19
        /*0066*/ 	.short	0x001c


	//----- nvinfo : EIATTR_PARAM_CBANK
	.align		4
        /*0068*/ 	.byte	0x04, 0x0a
        /*006a*/ 	.short	(.L_19 - .L_18)
	.align		4
.L_18:
        /*006c*/ 	.word	index@(.nv.constant0.matrix_mul)
        /*0070*/ 	.short	0x0380
        /*0072*/ 	.short	0x001c


	//----- nvinfo : EIATTR_SW_WAR
	.align		4
.L_19:
        /*0074*/ 	.byte	0x04, 0x36
        /*0076*/ 	.short	(.L_21 - .L_20)
.L_20:
        /*0078*/ 	.word	0x00000008
.L_21:


//--------------------- .nv.callgraph             --------------------------
	.section	.nv.callgraph,"",@"SHT_CUDA_CALLGRAPH"
	.align	4
	.sectionentsize	8
	.align		4
        /*0000*/ 	.word	0x00000000
	.align		4
        /*0004*/ 	.word	0xffffffff
	.align		4
        /*0008*/ 	.word	0x00000000
	.align		4
        /*000c*/ 	.word	0xfffffffe
	.align		4
        /*0010*/ 	.word	0x00000000
	.align		4
        /*0014*/ 	.word	0xfffffffd
	.align		4
        /*0018*/ 	.word	0x00000000
	.align		4
        /*001c*/ 	.word	0xfffffffc


//--------------------- .text.matrix_mul          --------------------------
	.section	.text.matrix_mul,"ax",@progbits
	.align	128
        .global         matrix_mul
        .type           matrix_mul,@function
        .size           matrix_mul,(.L_x_5 - matrix_mul)
        .other          matrix_mul,@"STO_CUDA_ENTRY STV_DEFAULT"
matrix_mul:
.text.matrix_mul:
[----:B------:R-:W-:Y:S01]  /*0000*/  LDC R1, c[0x0][0x37c] ;  /* 0x0000df00ff017b82 */ /* 0x000fe20000000800 */
[----:B------:R-:W0:Y:S07]  /*0010*/  S2R R0, SR_TID.Y ;  /* 0x0000000000007919 */ /* 0x000e2e0000002200 */
[----:B------:R-:W0:Y:S01]  /*0020*/  S2UR UR4, SR_CTAID.Y ;  /* 0x00000000000479c3 */ /* 0x000e220000002600 */
[----:B------:R-:W1:Y:S01]  /*0030*/  LDCU UR20, c[0x0][0x398] ;  /* 0x00007300ff1477ac */ /* 0x000e620008000800 */
[----:B------:R-:W2:Y:S06]  /*0040*/  S2R R3, SR_TID.X ;  /* 0x0000000000037919 */ /* 0x000eac0000002100 */
[----:B------:R-:W0:Y:S08]  /*0050*/  LDC R13, c[0x0][0x364] ;  /* 0x0000d900ff0d7b82 */ /* 0x000e300000000800 */
[----:B------:R-:W2:Y:S08]  /*0060*/  S2UR UR5, SR_CTAID.X ;  /* 0x00000000000579c3 */ /* 0x000eb00000002500 */
[----:B------:R-:W2:Y:S01]  /*0070*/  LDC R2, c[0x0][0x360] ;  /* 0x0000d800ff027b82 */ /* 0x000ea20000000800 */
[----:B0-----:R-:W-:-:S02]  /*0080*/  IMAD R13, R13, UR4, R0 ;  /* 0x000000040d0d7c24 */ /* 0x001fc4000f8e0200 */
[----:B--2---:R-:W-:-:S05]  /*0090*/  IMAD R0, R2, UR5, R3 ;  /* 0x0000000502007c24 */ /* 0x004fca000f8e0203 */
[----:B------:R-:W-:-:S04]  /*00a0*/  VIMNMX R2, PT, PT, R13, R0, !PT ;  /* 0x000000000d027248 */ /* 0x000fc80007fe0100 */
[----:B-1----:R-:W-:-:S13]  /*00b0*/  ISETP.GE.AND P0, PT, R2, UR20, PT ;  /* 0x0000001402007c0c */ /* 0x002fda000bf06270 */
[----:B------:R-:W-:Y:S05]  /*00c0*/  @P0 EXIT ;  /* 0x000000000000094d */ /* 0x000fea0003800000 */
[----:B------:R-:W-:Y:S01]  /*00d0*/  UISETP.GE.U32.AND UP0, UPT, UR20, 0x8, UPT ;  /* 0x000000081400788c */ /* 0x000fe2000bf06070 */
[----:B------:R-:W-:Y:S02]  /*00e0*/  HFMA2 R12, -RZ, RZ, 0, 0 ;  /* 0x00000000ff0c7431 */ /* 0x000fe400000001ff */
[----:B------:R-:W-:Y:S01]  /*00f0*/  IMAD R13, R13, UR20, RZ ;  /* 0x000000140d0d7c24 */ /* 0x000fe2000f8e02ff */
[----:B------:R-:W-:Y:S01]  /*0100*/  UMOV UR4, URZ ;  /* 0x000000ff00047c82 */ /* 0x000fe20008000000 */
[----:B------:R-:W0:Y:S04]  /*0110*/  LDCU.64 UR18, c[0x0][0x358] ;  /* 0x00006b00ff1277ac */ /* 0x000e280008000a00 */
[----:B------:R-:W-:Y:S05]  /*0120*/  BRA.U !UP0, `(.L_x_0) ;  /* 0x0000000508047547 */ /* 0x000fea000b800000 */
[----:B------:R-:W1:Y:S01]  /*0130*/  LDCU.128 UR24, c[0x0][0x380] ;  /* 0x00007000ff1877ac */ /* 0x000e620008000c00 */
[----:B------:R-:W-:Y:S02]  /*0140*/  MOV R12, RZ ;  /* 0x000000ff000c7202 */ /* 0x000fe40000000f00 */
[----:B------:R-:W-:Y:S01]  /*0150*/  MOV R14, R0 ;  /* 0x00000000000e7202 */ /* 0x000fe20000000f00 */
[----:B------:R-:W-:-:S04]  /*0160*/  ULOP3.LUT UR4, UR20, 0x7ffffff8, URZ, 0xc0, !UPT ;  /* 0x7ffffff814047892 */ /* 0x000fc8000f8ec0ff */
[----:B------:R-:W-:Y:S01]  /*0170*/  UIADD3 UR5, UPT, UPT, -UR4, URZ, URZ ;  /* 0x000000ff04057290 */ /* 0x000fe2000fffe1ff */
[----:B-1----:R-:W-:Y:S01]  /*0180*/  MOV R2, UR24 ;  /* 0x0000001800027c02 */ /* 0x002fe20008000f00 */
[----:B------:R-:W-:Y:S01]  /*0190*/  UIMAD.WIDE UR6, UR20, 0x8, UR26 ;  /* 0x00000008140678a5 */ /* 0x000fe2000f8e021a */
[----:B------:R-:W-:Y:S01]  /*01a0*/  MOV R3, UR25 ;  /* 0x0000001900037c02 */ /* 0x000fe20008000f00 */
[----:B------:R-:W-:Y:S02]  /*01b0*/  UIMAD.WIDE UR8, UR20, 0xc, UR26 ;  /* 0x0000000c140878a5 */ /* 0x000fe4000f8e021a */
[----:B------:R-:W-:Y:S01]  /*01c0*/  UIMAD.WIDE UR10, UR20, 0x10, UR26 ;  /* 0x00000010140a78a5 */ /* 0x000fe2000f8e021a */
[----:B------:R-:W-:Y:S01]  /*01d0*/  IMAD.WIDE.U32 R2, R13, 0x4, R2 ;  /* 0x000000040d027825 */ /* 0x000fe200078e0002 */
[----:B------:R-:W-:Y:S02]  /*01e0*/  UIMAD.WIDE UR12, UR20, 0x14, UR26 ;  /* 0x00000014140c78a5 */ /* 0x000fe4000f8e021a */
[----:B------:R-:W-:Y:S01]  /*01f0*/  UIMAD.WIDE UR14, UR20, 0x18, UR26 ;  /* 0x00000018140e78a5 */ /* 0x000fe2000f8e021a */
[----:B------:R-:W-:Y:S01]  /*0200*/  IADD3 R2, P0, PT, R2, 0x10, RZ ;  /* 0x0000001002027810 */ /* 0x000fe20007f1e0ff */
[----:B------:R-:W-:-:S03]  /*0210*/  UIMAD.WIDE UR16, UR20, 0x1c, UR26 ;  /* 0x0000001c141078a5 */ /* 0x000fc6000f8e021a */
[----:B------:R-:W-:-:S09]  /*0220*/  IADD3.X R3, PT, PT, RZ, R3, RZ, P0, !PT ;  /* 0x00000003ff037210 */ /* 0x000fd200007fe4ff */
.L_x_1:
[----:B------:R-:W-:Y:S01]  /*0230*/  UIMAD.WIDE UR22, UR20, 0x4, UR26 ;  /* 0x00000004141678a5 */ /* 0x000fe2000f8e021a */
[----:B------:R-:W-:Y:S02]  /*0240*/  IMAD.MOV.U32 R23, RZ, RZ, 0x4 ;  /* 0x00000004ff177424 */ /* 0x000fe400078e00ff */
[----:B------:R-:W-:Y:S01]  /*0250*/  HFMA2 R11, -RZ, RZ, 0, 2.384185791015625e-07 ;  /* 0x00000004ff0b7431 */ /* 0x000fe200000001ff */
[----:B------:R-:W-:Y:S01]  /*0260*/  MOV R25, 0x4 ;  /* 0x0000000400197802 */ /* 0x000fe20000000f00 */
[----:B0-----:R-:W2:Y:S01]  /*0270*/  LDG.E R21, desc[UR18][R2.64+-0x10] ;  /* 0xfffff01202157981 */ /* 0x001ea2000c1e1900 */
[C---:B------:R-:W-:Y:S01]  /*0280*/  IMAD.WIDE R22, R14.reuse, R23, UR26 ;  /* 0x0000001a0e167e25 */ /* 0x040fe2000f8e0217 */
[----:B------:R-:W-:Y:S02]  /*0290*/  MOV R8, UR22 ;  /* 0x0000001600087c02 */ /* 0x000fe40008000f00 */
[----:B------:R-:W-:Y:S01]  /*02a0*/  MOV R9, UR23 ;  /* 0x0000001700097c02 */ /* 0x000fe20008000f00 */
[----:B------:R-:W3:Y:S02]  /*02b0*/  LDG.E R19, desc[UR18][R2.64+-0xc] ;  /* 0xfffff41202137981 */ /* 0x000ee4000c1e1900 */
[----:B------:R-:W-:-:S02]  /*02c0*/  IMAD.WIDE R8, R14, 0x4, R8 ;  /* 0x000000040e087825 */ /* 0x000fc400078e0208 */
[----:B------:R-:W2:Y:S01]  /*02d0*/  LDG.E R22, desc[UR18][R22.64] ;  /* 0x0000001216167981 */ /* 0x000ea2000c1e1900 */
[----:B------:R-:W-:Y:S01]  /*02e0*/  MOV R5, 0x4 ;  /* 0x0000000400057802 */ /* 0x000fe20000000f00 */
[C---:B------:R-:W-:Y:S02]  /*02f0*/  IMAD.WIDE R24, R14.reuse, R25, UR6 ;  /* 0x000000060e187e25 */ /* 0x040fe4000f8e0219 */
[----:B------:R0:W3:Y:S02]  /*0300*/  LDG.E R20, desc[UR18][R8.64] ;  /* 0x0000001208147981 */ /* 0x0000e4000c1e1900 */
[----:B------:R-:W-:Y:S02]  /*0310*/  IMAD.WIDE R10, R14, R11, UR8 ;  /* 0x000000080e0a7e25 */ /* 0x000fe4000f8e020b */
[----:B------:R-:W4:Y:S04]  /*0320*/  LDG.E R18, desc[UR18][R24.64] ;  /* 0x0000001218127981 */ /* 0x000f28000c1e1900 */
[----:B------:R-:W4:Y:S01]  /*0330*/  LDG.E R17, desc[UR18][R2.64+-0x8] ;  /* 0xfffff81202117981 */ /* 0x000f22000c1e1900 */
[----:B0-----:R-:W-:-:S02]  /*0340*/  HFMA2 R9, -RZ, RZ, 0, 2.384185791015625e-07 ;  /* 0x00000004ff097431 */ /* 0x001fc400000001ff */
[----:B------:R-:W-:Y:S01]  /*0350*/  IMAD.MOV.U32 R7, RZ, RZ, 0x4 ;  /* 0x00000004ff077424 */ /* 0x000fe200078e00ff */
[----:B------:R0:W5:Y:S01]  /*0360*/  LDG.E R16, desc[UR18][R10.64] ;  /* 0x000000120a107981 */ /* 0x000162000c1e1900 */
[----:B------:R-:W-:-:S03]  /*0370*/  IMAD.WIDE R4, R14, R5, UR10 ;  /* 0x0000000a0e047e25 */ /* 0x000fc6000f8e0205 */
[----:B------:R-:W5:Y:S01]  /*0380*/  LDG.E R15, desc[UR18][R2.64+-0x4] ;  /* 0xfffffc12020f7981 */ /* 0x000f62000c1e1900 */
[C---:B------:R-:W-:Y:S01]  /*0390*/  IMAD.WIDE R6, R14.reuse, R7, UR12 ;  /* 0x0000000c0e067e25 */ /* 0x040fe2000f8e0207 */
[----:B------:R-:W-:Y:S02]  /*03a0*/  MOV R27, 0x4 ;  /* 0x00000004001b7802 */ /* 0x000fe40000000f00 */
[----:B------:R1:W5:Y:S01]  /*03b0*/  LDG.E R4, desc[UR18][R4.64] ;  /* 0x0000001204047981 */ /* 0x000362000c1e1900 */
[----:B------:R-:W-:-:S03]  /*03c0*/  IMAD.WIDE R8, R14, R9, UR14 ;  /* 0x0000000e0e087e25 */ /* 0x000fc6000f8e0209 */
[----:B------:R-:W5:Y:S01]  /*03d0*/  LDG.E R23, desc[UR18][R2.64] ;  /* 0x0000001202177981 */ /* 0x000f62000c1e1900 */
[----:B0-----:R-:W-:-:S03]  /*03e0*/  IMAD.WIDE R10, R14, R27, UR16 ;  /* 0x000000100e0a7e25 */ /* 0x001fc6000f8e021b */
[----:B------:R-:W5:Y:S04]  /*03f0*/  LDG.E R7, desc[UR18][R6.64] ;  /* 0x0000001206077981 */ /* 0x000f68000c1e1900 */
[----:B------:R-:W5:Y:S04]  /*0400*/  LDG.E R24, desc[UR18][R2.64+0x4] ;  /* 0x0000041202187981 */ /* 0x000f68000c1e1900 */
[----:B------:R-:W5:Y:S04]  /*0410*/  LDG.E R8, desc[UR18][R8.64] ;  /* 0x0000001208087981 */ /* 0x000f68000c1e1900 */
[----:B------:R-:W5:Y:S04]  /*0420*/  LDG.E R25, desc[UR18][R2.64+0x8] ;  /* 0x0000081202197981 */ /* 0x000f68000c1e1900 */
[----:B------:R-:W5:Y:S04]  /*0430*/  LDG.E R10, desc[UR18][R10.64] ;  /* 0x000000120a0a7981 */ /* 0x000f68000c1e1900 */
[----:B------:R0:W5:Y:S01]  /*0440*/  LDG.E R27, desc[UR18][R2.64+0xc] ;  /* 0x00000c12021b7981 */ /* 0x000162000c1e1900 */
[----:B------:R-:W-:-:S04]  /*0450*/  UIADD3 UR5, UPT, UPT, UR5, 0x8, URZ ;  /* 0x0000000805057890 */ /* 0x000fc8000fffe0ff */
[----:B------:R-:W-:Y:S01]  /*0460*/  UISETP.NE.AND UP0, UPT, UR5, URZ, UPT ;  /* 0x000000ff0500728c */ /* 0x000fe2000bf05270 */
[----:B-1----:R-:W-:Y:S02]  /*0470*/  MOV R5, UR20 ;  /* 0x0000001400057c02 */ /* 0x002fe40008000f00 */
[----:B0-----:R-:W-:Y:S02]  /*0480*/  IADD3 R2, P0, PT, R2, 0x20, RZ ;  /* 0x0000002002027810 */ /* 0x001fe40007f1e0ff */
[----:B------:R-:W-:Y:S02]  /*0490*/  LEA R14, R5, R14, 0x3 ;  /* 0x0000000e050e7211 */ /* 0x000fe400078e18ff */
[----:B------:R-:W-:Y:S01]  /*04a0*/  IADD3.X R3, PT, PT, RZ, R3, RZ, P0, !PT ;  /* 0x00000003ff037210 */ /* 0x000fe200007fe4ff */
[----:B--2---:R-:W-:-:S04]  /*04b0*/  FFMA R22, R21, R22, R12 ;  /* 0x0000001615167223 */ /* 0x004fc8000000000c */
[----:B---3--:R-:W-:-:S04]  /*04c0*/  FFMA R20, R19, R20, R22 ;  /* 0x0000001413147223 */ /* 0x008fc80000000016 */
[----:B----4-:R-:W-:-:S04]  /*04d0*/  FFMA R18, R17, R18, R20 ;  /* 0x0000001211127223 */ /* 0x010fc80000000014 */
[----:B-----5:R-:W-:-:S04]  /*04e0*/  FFMA R16, R15, R16, R18 ;  /* 0x000000100f107223 */ /* 0x020fc80000000012 */
[----:B------:R-:W-:-:S04]  /*04f0*/  FFMA R23, R23, R4, R16 ;  /* 0x0000000417177223 */ /* 0x000fc80000000010 */
[----:B------:R-:W-:-:S04]  /*0500*/  FFMA R24, R24, R7, R23 ;  /* 0x0000000718187223 */ /* 0x000fc80000000017 */
[----:B------:R-:W-:-:S04]  /*0510*/  FFMA R8, R25, R8, R24 ;  /* 0x0000000819087223 */ /* 0x000fc80000000018 */
[----:B------:R-:W-:Y:S01]  /*0520*/  FFMA R12, R27, R10, R8 ;  /* 0x0000000a1b0c7223 */ /* 0x000fe20000000008 */
[----:B------:R-:W-:Y:S06]  /*0530*/  BRA.U UP0, `(.L_x_1) ;  /* 0xfffffffd003c7547 */ /* 0x000fec000b83ffff */
.L_x_0:
[----:B------:R-:W-:-:S04]  /*0540*/  ULOP3.LUT UR6, UR20, 0x7, URZ, 0xc0, !UPT ;  /* 0x0000000714067892 */ /* 0x000fc8000f8ec0ff */
[----:B------:R-:W-:-:S09]  /*0550*/  UISETP.NE.AND UP0, UPT, UR6, URZ, UPT ;  /* 0x000000ff0600728c */ /* 0x000fd2000bf05270 */
[----:B------:R-:W-:Y:S05]  /*0560*/  BRA.U !UP0, `(.L_x_2) ;  /* 0x0000000508387547 */ /* 0x000fea000b800000 */
[----:B------:R-:W-:Y:S02]  /*0570*/  UISETP.GE.U32.AND UP0, UPT, UR6, 0x4, UPT ;  /* 0x000000040600788c */ /* 0x000fe4000bf06070 */
[----:B------:R-:W-:-:S04]  /*0580*/  ULOP3.LUT UR5, UR20, 0x3, URZ, 0xc0, !UPT ;  /* 0x0000000314057892 */ /* 0x000fc8000f8ec0ff */
[----:B------:R-:W-:-:S03]  /*0590*/  UISETP.NE.AND UP1, UPT, UR5, URZ, UPT ;  /* 0x000000ff0500728c */ /* 0x000fc6000bf25270 */
[----:B------:R-:W-:Y:S08]  /*05a0*/  BRA.U !UP0, `(.L_x_3) ;  /* 0x00000001087c7547 */ /* 0x000ff0000b800000 */
[----:B------:R-:W1:Y:S01]  /*05b0*/  LDC.64 R6, c[0x0][0x388] ;  /* 0x0000e200ff067b82 */ /* 0x000e620000000a00 */
[----:B------:R-:W2:Y:S01]  /*05c0*/  LDCU.64 UR6, c[0x0][0x380] ;  /* 0x00007000ff0677ac */ /* 0x000ea20008000a00 */
[----:B------:R-:W-:Y:S01]  /*05d0*/  IMAD.U32 R9, RZ, RZ, UR4 ;  /* 0x00000004ff097e24 */ /* 0x000fe2000f8e00ff */
[C---:B------:R-:W-:Y:S02]  /*05e0*/  IADD3 R3, PT, PT, R13.reuse, UR4, RZ ;  /* 0x000000040d037c10 */ /* 0x040fe4000fffe0ff */
[----:B------:R-:W-:Y:S01]  /*05f0*/  IADD3 R10, P0, PT, R13, UR4, RZ ;  /* 0x000000040d0a7c10 */ /* 0x000fe2000ff1e0ff */
[----:B------:R-:W-:Y:S01]  /*0600*/  IMAD R9, R9, UR20, R0 ;  /* 0x0000001409097c24 */ /* 0x000fe2000f8e0200 */
[----:B------:R-:W-:Y:S01]  /*0610*/  MOV R11, UR20 ;  /* 0x00000014000b7c02 */ /* 0x000fe20008000f00 */
[----:B------:R-:W3:Y:S01]  /*0620*/  LDC.64 R4, c[0x0][0x380] ;  /* 0x0000e000ff047b82 */ /* 0x000ee20000000a00 */
[----:B------:R-:W-:Y:S01]  /*0630*/  MOV R15, UR20 ;  /* 0x00000014000f7c02 */ /* 0x000fe20008000f00 */
[----:B-1----:R-:W-:Y:S01]  /*0640*/  IMAD.WIDE R6, R9, 0x4, R6 ;  /* 0x0000000409067825 */ /* 0x002fe200078e0206 */
[----:B------:R-:W-:-:S05]  /*0650*/  MOV R9, UR20 ;  /* 0x0000001400097c02 */ /* 0x000fca0008000f00 */
[----:B------:R-:W-:Y:S02]  /*0660*/  IMAD.WIDE R8, R9, 0x4, R6 ;  /* 0x0000000409087825 */ /* 0x000fe400078e0206 */
[----:B0-----:R-:W4:Y:S02]  /*0670*/  LDG.E R6, desc[UR18][R6.64] ;  /* 0x0000001206067981 */ /* 0x001f24000c1e1900 */
[----:B---3--:R-:W-:Y:S01]  /*0680*/  IMAD.WIDE.U32 R4, R3, 0x4, R4 ;  /* 0x0000000403047825 */ /* 0x008fe200078e0004 */
[----:B------:R-:W-:Y:S01]  /*0690*/  IADD3.X R3, PT, PT, RZ, RZ, RZ, P0, !PT ;  /* 0x000000ffff037210 */ /* 0x000fe200007fe4ff */
[----:B------:R-:W3:Y:S01]  /*06a0*/  LDG.E R17, desc[UR18][R8.64] ;  /* 0x0000001208117981 */ /* 0x000ee2000c1e1900 */
[----:B--2---:R-:W-:-:S03]  /*06b0*/  LEA R2, P0, R10, UR6, 0x2 ;  /* 0x000000060a027c11 */ /* 0x004fc6000f8010ff */
[----:B------:R-:W4:Y:S01]  /*06c0*/  LDG.E R5, desc[UR18][R4.64] ;  /* 0x0000001204057981 */ /* 0x000f22000c1e1900 */
[----:B------:R-:W-:Y:S01]  /*06d0*/  LEA.HI.X R3, R10, UR7, R3, 0x2, P0 ;  /* 0x000000070a037c11 */ /* 0x000fe200080f1403 */
[----:B------:R-:W-:-:S04]  /*06e0*/  IMAD.WIDE R10, R11, 0x4, R8 ;  /* 0x000000040b0a7825 */ /* 0x000fc800078e0208 */
[----:B------:R-:W3:Y:S01]  /*06f0*/  LDG.E R16, desc[UR18][R2.64+0x4] ;  /* 0x0000041202107981 */ /* 0x000ee2000c1e1900 */
[----:B------:R-:W-:-:S03]  /*0700*/  IMAD.WIDE R14, R15, 0x4, R10 ;  /* 0x000000040f0e7825 */ /* 0x000fc600078e020a */
[----:B------:R-:W2:Y:S04]  /*0710*/  LDG.E R19, desc[UR18][R10.64] ;  /* 0x000000120a137981 */ /* 0x000ea8000c1e1900 */
[----:B------:R-:W2:Y:S04]  /*0720*/  LDG.E R18, desc[UR18][R2.64+0x8] ;  /* 0x0000081202127981 */ /* 0x000ea8000c1e1900 */
[----:B------:R-:W5:Y:S04]  /*0730*/  LDG.E R20, desc[UR18][R2.64+0xc] ;  /* 0x00000c1202147981 */ /* 0x000f68000c1e1900 */
[----:B------:R-:W5:Y:S01]  /*0740*/  LDG.E R14, desc[UR18][R14.64] ;  /* 0x000000120e0e7981 */ /* 0x000f62000c1e1900 */
[----:B------:R-:W-:Y:S01]  /*0750*/  UIADD3 UR4, UPT, UPT, UR4, 0x4, URZ ;  /* 0x0000000404047890 */ /* 0x000fe2000fffe0ff */
[----:B----4-:R-:W-:-:S04]  /*0760*/  FFMA R5, R5, R6, R12 ;  /* 0x0000000605057223 */ /* 0x010fc8000000000c */
[----:B---3--:R-:W-:-:S04]  /*0770*/  FFMA R5, R16, R17, R5 ;  /* 0x0000001110057223 */ /* 0x008fc80000000005 */
[----:B--2---:R-:W-:-:S04]  /*0780*/  FFMA R5, R18, R19, R5 ;  /* 0x0000001312057223 */ /* 0x004fc80000000005 */
[----:B-----5:R-:W-:-:S07]  /*0790*/  FFMA R12, R20, R14, R5 ;  /* 0x0000000e140c7223 */ /* 0x020fce0000000005 */
.L_x_3:
[----:B------:R-:W-:Y:S05]  /*07a0*/  BRA.U !UP1, `(.L_x_2) ;  /* 0x0000000109a87547 */ /* 0x000fea000b800000 */
[----:B------:R-:W-:Y:S01]  /*07b0*/  UISETP.NE.AND UP0, UPT, UR5, 0x1, UPT ;  /* 0x000000010500788c */ /* 0x000fe2000bf05270 */
[----:B------:R-:W-:Y:S01]  /*07c0*/  MOV R7, UR4 ;  /* 0x0000000400077c02 */ /* 0x000fe20008000f00 */
[----:B------:R-:W-:Y:S02]  /*07d0*/  ULOP3.LUT UR5, UR20, 0x1, URZ, 0xc0, !UPT ;  /* 0x0000000114057892 */ /* 0x000fe4000f8ec0ff */
[----:B------:R-:W-:Y:S02]  /*07e0*/  MOV R15, UR20 ;  /* 0x00000014000f7c02 */ /* 0x000fe40008000f00 */
[----:B------:R-:W-:Y:S01]  /*07f0*/  UISETP.NE.U32.AND UP1, UPT, UR5, 0x1, UPT ;  /* 0x000000010500788c */ /* 0x000fe2000bf25070 */
[----:B------:R-:W-:-:S04]  /*0800*/  PLOP3.LUT P1, PT, PT, PT, UP0, 0x80, 0x8 ;  /* 0x000000000008781c */ /* 0x000fc80003f2f008 */
[----:B------:R-:W1:Y:S01]  /*0810*/  @UP0 LDCU.128 UR8, c[0x0][0x380] ;  /* 0x00007000ff0807ac */ /* 0x000e620008000c00 */
[----:B------:R-:W-:Y:S01]  /*0820*/  PLOP3.LUT P0, PT, PT, PT, UP1, 0x80, 0x8 ;  /* 0x000000000008781c */ /* 0x000fe20003f0f018 */
[----:B------:R-:W2:Y:S04]  /*0830*/  @UP0 LDCU.64 UR6, c[0x0][0x380] ;  /* 0x00007000ff0607ac */ /* 0x000ea80008000a00 */
[----:B------:R-:W3:Y:S03]  /*0840*/  @!UP1 LDCU.128 UR12, c[0x0][0x380] ;  /* 0x00007000ff0c97ac */ /* 0x000ee60008000c00 */
[C---:B------:R-:W-:Y:S02]  /*0850*/  @P1 IADD3 R3, PT, PT, R13.reuse, UR4, RZ ;  /* 0x000000040d031c10 */ /* 0x040fe4000fffe0ff */
[----:B------:R-:W-:Y:S01]  /*0860*/  @P1 IADD3 R6, P2, PT, R13, UR4, RZ ;  /* 0x000000040d061c10 */ /* 0x000fe2000ff5e0ff */
[----:B------:R-:W-:Y:S01]  /*0870*/  @UP0 UIADD3 UR4, UPT, UPT, UR4, 0x2, URZ ;  /* 0x0000000204040890 */ /* 0x000fe2000fffe0ff */
[----:B-1----:R-:W-:Y:S01]  /*0880*/  MOV R11, UR9 ;  /* 0x00000009000b7c02 */ /* 0x002fe20008000f00 */
[----:B------:R-:W-:Y:S01]  /*0890*/  IMAD.U32 R10, RZ, RZ, UR8 ;  /* 0x00000008ff0a7e24 */ /* 0x000fe2000f8e00ff */
[----:B------:R-:W-:-:S02]  /*08a0*/  MOV R4, UR10 ;  /* 0x0000000a00047c02 */ /* 0x000fc40008000f00 */
[----:B------:R-:W-:Y:S01]  /*08b0*/  MOV R5, UR11 ;  /* 0x0000000b00057c02 */ /* 0x000fe20008000f00 */
[----:B------:R-:W-:-:S04]  /*08c0*/  @P1 IMAD.WIDE.U32 R10, R3, 0x4, R10 ;  /* 0x00000004030a1825 */ /* 0x000fc800078e000a */
[----:B------:R-:W-:Y:S01]  /*08d0*/  @P1 IMAD R3, R7, UR20, R0 ;  /* 0x0000001407031c24 */ /* 0x000fe2000f8e0200 */
[----:B------:R-:W-:Y:S01]  /*08e0*/  @P1 IADD3.X R7, PT, PT, RZ, RZ, RZ, P2, !PT ;  /* 0x000000ffff071210 */ /* 0x000fe200017fe4ff */
[----:B------:R-:W-:Y:S01]  /*08f0*/  IMAD.U32 R19, RZ, RZ, UR4 ;  /* 0x00000004ff137e24 */ /* 0x000fe2000f8e00ff */
[C---:B--2---:R-:W-:Y:S01]  /*0900*/  @P1 LEA R2, P2, R6.reuse, UR6, 0x2 ;  /* 0x0000000606021c11 */ /* 0x044fe2000f8410ff */
[----:B------:R-:W-:Y:S01]  /*0910*/  @P1 IMAD.WIDE R4, R3, 0x4, R4 ;  /* 0x0000000403041825 */ /* 0x000fe200078e0204 */
[----:B------:R-:W-:Y:S01]  /*0920*/  @!P0 IADD3 R17, PT, PT, R13, UR4, RZ ;  /* 0x000000040d118c10 */ /* 0x000fe2000fffe0ff */
[----:B0-----:R-:W2:Y:S01]  /*0930*/  @P1 LDG.E R11, desc[UR18][R10.64] ;  /* 0x000000120a0b1981 */ /* 0x001ea2000c1e1900 */
[----:B------:R-:W-:Y:S01]  /*0940*/  @P1 LEA.HI.X R3, R6, UR7, R7, 0x2, P2 ;  /* 0x0000000706031c11 */ /* 0x000fe200090f1407 */
[----:B------:R-:W-:Y:S01]  /*0950*/  @!P0 IMAD R19, R19, UR20, R0 ;  /* 0x0000001413138c24 */ /* 0x000fe2000f8e0200 */
[----:B---3--:R-:W-:Y:S01]  /*0960*/  MOV R6, UR12 ;  /* 0x0000000c00067c02 */ /* 0x008fe20008000f00 */
[----:B------:R-:W-:Y:S01]  /*0970*/  @P1 IMAD.WIDE R14, R15, 0x4, R4 ;  /* 0x000000040f0e1825 */ /* 0x000fe200078e0204 */
[----:B------:R-:W-:Y:S01]  /*0980*/  MOV R7, UR13 ;  /* 0x0000000d00077c02 */ /* 0x000fe20008000f00 */
[----:B------:R-:W2:Y:S01]  /*0990*/  @P1 LDG.E R4, desc[UR18][R4.64] ;  /* 0x0000001204041981 */ /* 0x000ea2000c1e1900 */
[----:B------:R-:W-:-:S02]  /*09a0*/  MOV R8, UR14 ;  /* 0x0000000e00087c02 */ /* 0x000fc40008000f00 */
[----:B------:R-:W-:Y:S01]  /*09b0*/  MOV R9, UR15 ;  /* 0x0000000f00097c02 */ /* 0x000fe20008000f00 */
[----:B------:R-:W-:Y:S01]  /*09c0*/  @!P0 IMAD.WIDE.U32 R6, R17, 0x4, R6 ;  /* 0x0000000411068825 */ /* 0x000fe200078e0006 */
[----:B------:R-:W3:Y:S03]  /*09d0*/  @P1 LDG.E R14, desc[UR18][R14.64] ;  /* 0x000000120e0e1981 */ /* 0x000ee6000c1e1900 */
[----:B------:R-:W-:Y:S01]  /*09e0*/  @!P0 IMAD.WIDE R8, R19, 0x4, R8 ;  /* 0x0000000413088825 */ /* 0x000fe200078e0208 */
[----:B------:R-:W3:Y:S04]  /*09f0*/  @P1 LDG.E R2, desc[UR18][R2.64+0x4] ;  /* 0x0000041202021981 */ /* 0x000ee8000c1e1900 */
[----:B------:R-:W4:Y:S04]  /*0a00*/  @!P0 LDG.E R7, desc[UR18][R6.64] ;  /* 0x0000001206078981 */ /* 0x000f28000c1e1900 */
[----:B------:R-:W4:Y:S01]  /*0a10*/  @!P0 LDG.E R8, desc[UR18][R8.64] ;  /* 0x0000001208088981 */ /* 0x000f22000c1e1900 */
[----:B--2---:R-:W-:-:S04]  /*0a20*/  @P1 FFMA R11, R11, R4, R12 ;  /* 0x000000040b0b1223 */ /* 0x004fc8000000000c */
[----:B---3--:R-:W-:-:S04]  /*0a30*/  @P1 FFMA R12, R2, R14, R11 ;  /* 0x0000000e020c1223 */ /* 0x008fc8000000000b */
[----:B----4-:R-:W-:-:S07]  /*0a40*/  @!P0 FFMA R12, R7, R8, R12 ;  /* 0x00000008070c8223 */ /* 0x010fce000000000c */
.L_x_2:
[----:B------:R-:W1:Y:S01]  /*0a50*/  LDC.64 R2, c[0x0][0x390] ;  /* 0x0000e400ff027b82 */ /* 0x000e620000000a00 */
[----:B------:R-:W-:-:S05]  /*0a60*/  IADD3 R13, PT, PT, R0, R13, RZ ;  /* 0x0000000d000d7210 */ /* 0x000fca0007ffe0ff */
[----:B-1----:R-:W-:-:S05]  /*0a70*/  IMAD.WIDE R2, R13, 0x4, R2 ;  /* 0x000000040d027825 */ /* 0x002fca00078e0202 */
[----:B0-----:R-:W-:Y:S01]  /*0a80*/  STG.E desc[UR18][R2.64], R12 ;  /* 0x0000000c02007986 */ /* 0x001fe2000c101912 */
[----:B------:R-:W-:Y:S05]  /*0a90*/  EXIT ;  /* 0x000000000000794d */ /* 0x000fea0003800000 */
.L_x_4:
[----:B------:R-:W-:-:S00]  /*0aa0*/  BRA `(.L_x_4) ;  /* 0xfffffffc00fc7947 */ /* 0x000fc0000383ffff */
[----:B------:R-:W-:-:S00]  /*0ab0*/  NOP ;  /* 0x0000000000007918 */ /* 0x000fc00000000000 */
        /* <DEDUP_REMOVED lines=12> */
.L_x_5:


//--------------------- .nv.shared.reserved.0     --------------------------
	.section	.nv.shared.reserved.0,"aw",@nobits
	.weak		__nv_reservedSMEM_offset_0_alias
	.size		__nv_reservedSMEM_offset_0_alias, 0, 64
	.other		__nv_reservedSMEM_offset_0_alias,@"STO_CUDA_RESERVED_SHARED STV_DEFAULT"
__nv_reservedSMEM_offset_0_alias:
	.zero		0
	.zero		64


//--------------------- .nv.constant0.matrix_mul  --------------------------
	.section	.nv.constant0.matrix_mul,"a",@progbits
	.sectionflags	@""
	.align	4
.nv.constant0.matrix_mul:
	.zero		924


//--------------------- SYMBOLS --------------------------

	.type		.nv.reservedSmem.offset0,@object
	.size		.nv.reservedSmem.offset0,0x4
